//
// Generated by NVIDIA NVVM Compiler
//
// Compiler Build ID: CL-36424714
// Cuda compilation tools, release 13.0, V13.0.88
// Based on NVVM 20.0.0
//

.version 9.0
.target sm_100
.address_size 64

	// .globl	_Z9reduce_v3ILi32EEvPfS0_
// _ZZ9reduce_v3ILi32EEvPfS0_E4smem has been demoted

.visible .entry _Z9reduce_v3ILi32EEvPfS0_(
	.param .u64 .ptr .align 1 _Z9reduce_v3ILi32EEvPfS0__param_0,
	.param .u64 .ptr .align 1 _Z9reduce_v3ILi32EEvPfS0__param_1
)
{
	.reg .pred 	%p<5>;
	.reg .b32 	%r<21>;
	.reg .b32 	%f<20>;
	.reg .b64 	%rd<23>;
	// demoted variable
	.shared .align 4 .b8 _ZZ9reduce_v3ILi32EEvPfS0_E4smem[128];
	ld.param.u64 	%rd2, [_Z9reduce_v3ILi32EEvPfS0__param_0];
	ld.param.u64 	%rd1, [_Z9reduce_v3ILi32EEvPfS0__param_1];
	cvta.to.global.u64 	%rd3, %rd2;
	mov.u32 	%r1, %tid.x;
	mov.u32 	%r2, %ctaid.x;
	shl.b32 	%r7, %r2, 8;
	add.s32 	%r8, %r7, %r1;
	mul.wide.u32 	%rd4, %r8, 4;
	add.s64 	%rd5, %rd3, %rd4;
	ld.global.f32 	%f1, [%rd5];
	add.s32 	%r9, %r8, 32;
	mul.wide.u32 	%rd6, %r9, 4;
	add.s64 	%rd7, %rd3, %rd6;
	ld.global.f32 	%f2, [%rd7];
	add.f32 	%f3, %f1, %f2;
	add.s32 	%r10, %r8, 64;
	mul.wide.u32 	%rd8, %r10, 4;
	add.s64 	%rd9, %rd3, %rd8;
	ld.global.f32 	%f4, [%rd9];
	add.f32 	%f5, %f3, %f4;
	add.s32 	%r11, %r8, 96;
	mul.wide.u32 	%rd10, %r11, 4;
	add.s64 	%rd11, %rd3, %rd10;
	ld.global.f32 	%f6, [%rd11];
	add.f32 	%f7, %f5, %f6;
	add.s32 	%r12, %r8, 128;
	mul.wide.u32 	%rd12, %r12, 4;
	add.s64 	%rd13, %rd3, %rd12;
	ld.global.f32 	%f8, [%rd13];
	add.f32 	%f9, %f7, %f8;
	add.s32 	%r13, %r8, 160;
	mul.wide.u32 	%rd14, %r13, 4;
	add.s64 	%rd15, %rd3, %rd14;
	ld.global.f32 	%f10, [%rd15];
	add.f32 	%f11, %f9, %f10;
	add.s32 	%r14, %r8, 192;
	mul.wide.u32 	%rd16, %r14, 4;
	add.s64 	%rd17, %rd3, %rd16;
	ld.global.f32 	%f12, [%rd17];
	add.f32 	%f13, %f11, %f12;
	add.s32 	%r15, %r8, 224;
	mul.wide.u32 	%rd18, %r15, 4;
	add.s64 	%rd19, %rd3, %rd18;
	ld.global.f32 	%f14, [%rd19];
	add.f32 	%f15, %f13, %f14;
	shl.b32 	%r16, %r1, 2;
	mov.u32 	%r17, _ZZ9reduce_v3ILi32EEvPfS0_E4smem;
	add.s32 	%r3, %r17, %r16;
	st.shared.f32 	[%r3], %f15;
	bar.sync 	0;
	mov.u32 	%r20, %ntid.x;
	setp.lt.u32 	%p1, %r20, 2;
	@%p1 bra 	$L__BB0_4;
$L__BB0_1:
	shr.u32 	%r6, %r20, 1;
	setp.ge.u32 	%p2, %r1, %r6;
	@%p2 bra 	$L__BB0_3;
	shl.b32 	%r18, %r6, 2;
	add.s32 	%r19, %r3, %r18;
	ld.shared.f32 	%f16, [%r19];
	ld.shared.f32 	%f17, [%r3];
	add.f32 	%f18, %f16, %f17;
	st.shared.f32 	[%r3], %f18;
$L__BB0_3:
	bar.sync 	0;
	setp.gt.u32 	%p3, %r20, 3;
	mov.u32 	%r20, %r6;
	@%p3 bra 	$L__BB0_1;
$L__BB0_4:
	setp.ne.s32 	%p4, %r1, 0;
	@%p4 bra 	$L__BB0_6;
	ld.shared.f32 	%f19, [_ZZ9reduce_v3ILi32EEvPfS0_E4smem];
	cvta.to.global.u64 	%rd20, %rd1;
	mul.wide.u32 	%rd21, %r2, 4;
	add.s64 	%rd22, %rd20, %rd21;
	st.global.f32 	[%rd22], %f19;
$L__BB0_6:
	ret;

}


// ===== COMPILED SASS (sm_100) =====

	.target	sm_100

	.elftype	@"ET_EXEC"


//--------------------- .note.nv.tkinfo           --------------------------
	.section	.note.nv.tkinfo,"",@"SHT_NOTE"
	.sectionflags	@"SHF_NOTE_NV_TKINFO"
	.tkinfo
        /*0018*/ 	.word	0x00000002
        /*0030*/ 	.string	""
        /*0030*/ 	.string	"ptxas"
        /*0030*/ 	.string	"Cuda compilation tools, release 13.0, V13.0.88"
        /*0030*/ 	.string	"Build cuda_13.0.r13.0/compiler.36424714_0"
        /*0030*/ 	.string	"-arch sm_100 -m 64 "



//--------------------- .note.nv.cuinfo           --------------------------
	.section	.note.nv.cuinfo,"",@"SHT_NOTE"
	.sectionflags	@"SHF_NOTE_NV_CUINFO"
        /*0018*/ 	.short	0x0002
        /*001a*/ 	.short	0x0064
        /*001c*/ 	.short	0x0082
	.zero		2


//--------------------- .nv.info                  --------------------------
	.section	.nv.info,"",@"SHT_CUDA_INFO"
	.align	4


	//----- nvinfo : EIATTR_REGCOUNT
	.align		4
        /*0000*/ 	.byte	0x04, 0x2f
        /*0002*/ 	.short	(.L_1 - .L_0)
	.align		4
.L_0:
        /*0004*/ 	.word	index@(_Z9reduce_v3ILi32EEvPfS0_)
        /*0008*/ 	.word	0x00000018


	//----- nvinfo : EIATTR_FRAME_SIZE
	.align		4
.L_1:
        /*000c*/ 	.byte	0x04, 0x11
        /*000e*/ 	.short	(.L_3 - .L_2)
	.align		4
.L_2:
        /*0010*/ 	.word	index@(_Z9reduce_v3ILi32EEvPfS0_)
        /*0014*/ 	.word	0x00000000


	//----- nvinfo : EIATTR_MIN_STACK_SIZE
	.align		4
.L_3:
        /*0018*/ 	.byte	0x04, 0x12
        /*001a*/ 	.short	(.L_5 - .L_4)
	.align		4
.L_4:
        /*001c*/ 	.word	index@(_Z9reduce_v3ILi32EEvPfS0_)
        /*0020*/ 	.word	0x00000000
.L_5:


//--------------------- .nv.compat                --------------------------
	.section	.nv.compat,"",@"SHT_CUDA_COMPAT_INFO"
	.align	4
        /*0000*/ 	.byte	0x02, 0x09, 0x00, 0x00, 0x02, 0x02, 0x01, 0x00, 0x02, 0x05, 0x05, 0x00, 0x03, 0x07, 0x01, 0x01
        /*0010*/ 	.byte	0x02, 0x03, 0x00, 0x00, 0x02, 0x06, 0x01, 0x00, 0x04, 0x0b, 0x08, 0x00, 0x09, 0x00, 0x00, 0x00
        /*0020*/ 	.byte	0x00, 0x00, 0x00, 0x00


//--------------------- .nv.info._Z9reduce_v3ILi32EEvPfS0_ --------------------------
	.section	.nv.info._Z9reduce_v3ILi32EEvPfS0_,"",@"SHT_CUDA_INFO"
	.sectionflags	@""
	.align	4


	//----- nvinfo : EIATTR_CUDA_API_VERSION
	.align		4
        /*0000*/ 	.byte	0x04, 0x37
        /*0002*/ 	.short	(.L_7 - .L_6)
.L_6:
        /*0004*/ 	.word	0x00000082


	//----- nvinfo : EIATTR_KPARAM_INFO
	.align		4
.L_7:
        /*0008*/ 	.byte	0x04, 0x17
        /*000a*/ 	.short	(.L_9 - .L_8)
.L_8:
        /*000c*/ 	.word	0x00000000
        /*0010*/ 	.short	0x0001
        /*0012*/ 	.short	0x0008
        /*0014*/ 	.byte	0x00, 0xf5, 0x21, 0x00


	//----- nvinfo : EIATTR_KPARAM_INFO
	.align		4
.L_9:
        /*0018*/ 	.byte	0x04, 0x17
        /*001a*/ 	.short	(.L_11 - .L_10)
.L_10:
        /*001c*/ 	.word	0x00000000
        /*0020*/ 	.short	0x0000
        /*0022*/ 	.short	0x0000
        /*0024*/ 	.byte	0x00, 0xf5, 0x21, 0x00


	//----- nvinfo : EIATTR_SPARSE_MMA_MASK
	.align		4
.L_11:
        /*0028*/ 	.byte	0x03, 0x50
        /*002a*/ 	.short	0x0000


	//----- nvinfo : EIATTR_MAXREG_COUNT
	.align		4
        /*002c*/ 	.byte	0x03, 0x1b
        /*002e*/ 	.short	0x00ff


	//----- nvinfo : EIATTR_NUM_BARRIERS
	.align		4
        /*0030*/ 	.byte	0x02, 0x4c
        /*0032*/ 	.byte	0x01
	.zero		1


	//----- nvinfo : EIATTR_MERCURY_ISA_VERSION
	.align		4
        /*0034*/ 	.byte	0x03, 0x5f
        /*0036*/ 	.short	0x0101


	//----- nvinfo : EIATTR_VRC_CTA_INIT_COUNT
	.align		4
        /*0038*/ 	.byte	0x02, 0x4a
	.zero		1
	.zero		1


	//----- nvinfo : EIATTR_EXIT_INSTR_OFFSETS
	.align		4
        /*003c*/ 	.byte	0x04, 0x1c
        /*003e*/ 	.short	(.L_13 - .L_12)


	//   ....[0]....
.L_12:
        /*0040*/ 	.word	0x000003a0


	//   ....[1]....
        /*0044*/ 	.word	0x00000420


	//----- nvinfo : EIATTR_CBANK_PARAM_SIZE
	.align		4
.L_13:
        /*0048*/ 	.byte	0x03, 0x19
        /*004a*/ 	.short	0x0010


	//----- nvinfo : EIATTR_PARAM_CBANK
	.align		4
        /*004c*/ 	.byte	0x04, 0x0a
        /*004e*/ 	.short	(.L_15 - .L_14)
	.align		4
.L_14:
        /*0050*/ 	.word	index@(.nv.constant0._Z9reduce_v3ILi32EEvPfS0_)
        /*0054*/ 	.short	0x0380
        /*0056*/ 	.short	0x0010


	//----- nvinfo : EIATTR_SW_WAR
	.align		4
.L_15:
        /*0058*/ 	.byte	0x04, 0x36
        /*005a*/ 	.short	(.L_17 - .L_16)
.L_16:
        /*005c*/ 	.word	0x00000008
.L_17:


//--------------------- .nv.callgraph             --------------------------
	.section	.nv.callgraph,"",@"SHT_CUDA_CALLGRAPH"
	.align	4
	.sectionentsize	8
	.align		4
        /*0000*/ 	.word	0x00000000
	.align		4
        /*0004*/ 	.word	0xffffffff
	.align		4
        /*0008*/ 	.word	0x00000000
	.align		4
        /*000c*/ 	.word	0xfffffffe
	.align		4
        /*0010*/ 	.word	0x00000000
	.align		4
        /*0014*/ 	.word	0xfffffffd
	.align		4
        /*0018*/ 	.word	0x00000000
	.align		4
        /*001c*/ 	.word	0xfffffffc


//--------------------- .text._Z9reduce_v3ILi32EEvPfS0_ --------------------------
	.section	.text._Z9reduce_v3ILi32EEvPfS0_,"ax",@progbits
	.align	128
        .global         _Z9reduce_v3ILi32EEvPfS0_
        .type           _Z9reduce_v3ILi32EEvPfS0_,@function
        .size           _Z9reduce_v3ILi32EEvPfS0_,(.L_x_3 - _Z9reduce_v3ILi32EEvPfS0_)
        .other          _Z9reduce_v3ILi32EEvPfS0_,@"STO_CUDA_ENTRY STV_DEFAULT"
_Z9reduce_v3ILi32EEvPfS0_:
.text._Z9reduce_v3ILi32EEvPfS0_:
[----:B------:R-:W-:Y:S01]  /*0000*/  LDC R1, c[0x0][0x37c] ;  /* 0x0000df00ff017b82 */ /* 0x000fe20000000800 */
[----:B------:R-:W0:Y:S07]  /*0010*/  S2R R5, SR_TID.X ;  /* 0x0000000000057919 */ /* 0x000e2e0000002100 */
[----:B------:R-:W1:Y:S01]  /*0020*/  LDC.64 R2, c[0x0][0x380] ;  /* 0x0000e000ff027b82 */ /* 0x000e620000000a00 */
[----:B------:R-:W2:Y:S01]  /*0030*/  LDCU.64 UR6, c[0x0][0x358] ;  /* 0x00006b00ff0677ac */ /* 0x000ea20008000a00 */
[----:B------:R-:W0:Y:S02]  /*0040*/  S2R R0, SR_CTAID.X ;  /* 0x0000000000007919 */ /* 0x000e240000002500 */
[----:B0-----:R-:W-:-:S04]  /*0050*/  LEA R17, R0, R5, 0x8 ;  /* 0x0000000500117211 */ /* 0x001fc800078e40ff */
[C---:B------:R-:W-:Y:S01]  /*0060*/  IADD3 R7, PT, PT, R17.reuse, 0x20, RZ ;  /* 0x0000002011077810 */ /* 0x040fe20007ffe0ff */
[C---:B-1----:R-:W-:Y:S01]  /*0070*/  IMAD.WIDE.U32 R8, R17.reuse, 0x4, R2 ;  /* 0x0000000411087825 */ /* 0x042fe200078e0002 */
[----:B------:R-:W-:-:S03]  /*0080*/  IADD3 R11, PT, PT, R17, 0x40, RZ ;  /* 0x00000040110b7810 */ /* 0x000fc60007ffe0ff */
[--C-:B------:R-:W-:Y:S01]  /*0090*/  IMAD.WIDE.U32 R6, R7, 0x4, R2.reuse ;  /* 0x0000000407067825 */ /* 0x100fe200078e0002 */
[----:B------:R-:W-:Y:S01]  /*00a0*/  IADD3 R13, PT, PT, R17, 0x60, RZ ;  /* 0x00000060110d7810 */ /* 0x000fe20007ffe0ff */
[----:B--2---:R0:W2:Y:S02]  /*00b0*/  LDG.E R4, desc[UR6][R8.64] ;  /* 0x0000000608047981 */ /* 0x0040a4000c1e1900 */
[--C-:B------:R-:W-:Y:S01]  /*00c0*/  IMAD.WIDE.U32 R10, R11, 0x4, R2.reuse ;  /* 0x000000040b0a7825 */ /* 0x100fe200078e0002 */
[----:B------:R-:W-:Y:S01]  /*00d0*/  IADD3 R15, PT, PT, R17, 0x80, RZ ;  /* 0x00000080110f7810 */ /* 0x000fe20007ffe0ff */
[----:B------:R-:W2:Y:S02]  /*00e0*/  LDG.E R7, desc[UR6][R6.64] ;  /* 0x0000000606077981 */ /* 0x000ea4000c1e1900 */
[--C-:B------:R-:W-:Y:S01]  /*00f0*/  IMAD.WIDE.U32 R12, R13, 0x4, R2.reuse ;  /* 0x000000040d0c7825 */ /* 0x100fe200078e0002 */
[----:B------:R-:W-:Y:S01]  /*0100*/  IADD3 R19, PT, PT, R17, 0xa0, RZ ;  /* 0x000000a011137810 */ /* 0x000fe20007ffe0ff */
[----:B------:R-:W3:Y:S02]  /*0110*/  LDG.E R11, desc[UR6][R10.64] ;  /* 0x000000060a0b7981 */ /* 0x000ee4000c1e1900 */
[--C-:B------:R-:W-:Y:S01]  /*0120*/  IMAD.WIDE.U32 R14, R15, 0x4, R2.reuse ;  /* 0x000000040f0e7825 */ /* 0x100fe200078e0002 */
[----:B------:R-:W-:Y:S01]  /*0130*/  IADD3 R21, PT, PT, R17, 0xc0, RZ ;  /* 0x000000c011157810 */ /* 0x000fe20007ffe0ff */
[----:B------:R-:W4:Y:S02]  /*0140*/  LDG.E R13, desc[UR6][R12.64] ;  /* 0x000000060c0d7981 */ /* 0x000f24000c1e1900 */
[--C-:B0-----:R-:W-:Y:S01]  /*0150*/  IMAD.WIDE.U32 R8, R19, 0x4, R2.reuse ;  /* 0x0000000413087825 */ /* 0x101fe200078e0002 */
[----:B------:R-:W-:Y:S01]  /*0160*/  IADD3 R19, PT, PT, R17, 0xe0, RZ ;  /* 0x000000e011137810 */ /* 0x000fe20007ffe0ff */
[----:B------:R-:W5:Y:S02]  /*0170*/  LDG.E R15, desc[UR6][R14.64] ;  /* 0x000000060e0f7981 */ /* 0x000f64000c1e1900 */
[----:B------:R-:W-:-:S02]  /*0180*/  IMAD.WIDE.U32 R16, R21, 0x4, R2 ;  /* 0x0000000415107825 */ /* 0x000fc400078e0002 */
[----:B------:R-:W5:Y:S02]  /*0190*/  LDG.E R9, desc[UR6][R8.64] ;  /* 0x0000000608097981 */ /* 0x000f64000c1e1900 */
[----:B------:R-:W-:Y:S02]  /*01a0*/  IMAD.WIDE.U32 R2, R19, 0x4, R2 ;  /* 0x0000000413027825 */ /* 0x000fe400078e0002 */
[----:B------:R-:W5:Y:S04]  /*01b0*/  LDG.E R17, desc[UR6][R16.64] ;  /* 0x0000000610117981 */ /* 0x000f68000c1e1900 */
[----:B------:R0:W5:Y:S01]  /*01c0*/  LDG.E R3, desc[UR6][R2.64] ;  /* 0x0000000602037981 */ /* 0x000162000c1e1900 */
[----:B------:R-:W1:Y:S01]  /*01d0*/  S2UR UR5, SR_CgaCtaId ;  /* 0x00000000000579c3 */ /* 0x000e620000008800 */
[----:B------:R-:W-:Y:S01]  /*01e0*/  UMOV UR4, 0x400 ;  /* 0x0000040000047882 */ /* 0x000fe20000000000 */
[----:B------:R-:W0:Y:S01]  /*01f0*/  LDCU UR8, c[0x0][0x360] ;  /* 0x00006c00ff0877ac */ /* 0x000e220008000800 */
[----:B------:R-:W-:Y:S01]  /*0200*/  ISETP.NE.AND P0, PT, R5, RZ, PT ;  /* 0x000000ff0500720c */ /* 0x000fe20003f05270 */
[----:B0-----:R-:W-:-:S02]  /*0210*/  UISETP.GE.U32.AND UP0, UPT, UR8, 0x2, UPT ;  /* 0x000000020800788c */ /* 0x001fc4000bf06070 */
[----:B-1----:R-:W-:-:S06]  /*0220*/  ULEA UR4, UR5, UR4, 0x18 ;  /* 0x0000000405047291 */ /* 0x002fcc000f8ec0ff */
[----:B------:R-:W-:Y:S01]  /*0230*/  LEA R2, R5, UR4, 0x2 ;  /* 0x0000000405027c11 */ /* 0x000fe2000f8e10ff */
[----:B--2---:R-:W-:-:S04]  /*0240*/  FADD R4, R4, R7 ;  /* 0x0000000704047221 */ /* 0x004fc80000000000 */
[----:B---3--:R-:W-:-:S04]  /*0250*/  FADD R4, R4, R11 ;  /* 0x0000000b04047221 */ /* 0x008fc80000000000 */
[----:B----4-:R-:W-:-:S04]  /*0260*/  FADD R4, R4, R13 ;  /* 0x0000000d04047221 */ /* 0x010fc80000000000 */
[----:B-----5:R-:W-:-:S04]  /*0270*/  FADD R4, R4, R15 ;  /* 0x0000000f04047221 */ /* 0x020fc80000000000 */
[----:B------:R-:W-:-:S04]  /*0280*/  FADD R4, R4, R9 ;  /* 0x0000000904047221 */ /* 0x000fc80000000000 */
[----:B------:R-:W-:-:S04]  /*0290*/  FADD R4, R4, R17 ;  /* 0x0000001104047221 */ /* 0x000fc80000000000 */
[----:B------:R-:W-:-:S05]  /*02a0*/  FADD R3, R4, R3 ;  /* 0x0000000304037221 */ /* 0x000fca0000000000 */
[----:B------:R0:W-:Y:S01]  /*02b0*/  STS [R2], R3 ;  /* 0x0000000302007388 */ /* 0x0001e20000000800 */
[----:B------:R-:W-:Y:S06]  /*02c0*/  BAR.SYNC.DEFER_BLOCKING 0x0 ;  /* 0x0000000000007b1d */ /* 0x000fec0000010000 */
[----:B------:R-:W-:Y:S05]  /*02d0*/  BRA.U !UP0, `(.L_x_0) ;  /* 0x0000000108307547 */ /* 0x000fea000b800000 */
[----:B0-----:R-:W-:-:S07]  /*02e0*/  MOV R3, UR8 ;  /* 0x0000000800037c02 */ /* 0x001fce0008000f00 */
.L_x_1:
[----:B------:R-:W-:-:S04]  /*02f0*/  SHF.R.U32.HI R6, RZ, 0x1, R3 ;  /* 0x00000001ff067819 */ /* 0x000fc80000011603 */
[----:B------:R-:W-:-:S13]  /*0300*/  ISETP.GE.U32.AND P1, PT, R5, R6, PT ;  /* 0x000000060500720c */ /* 0x000fda0003f26070 */
[----:B------:R-:W-:Y:S01]  /*0310*/  @!P1 LEA R4, R6, R2, 0x2 ;  /* 0x0000000206049211 */ /* 0x000fe200078e10ff */
[----:B------:R-:W-:Y:S05]  /*0320*/  @!P1 LDS R7, [R2] ;  /* 0x0000000002079984 */ /* 0x000fea0000000800 */
[----:B------:R-:W0:Y:S02]  /*0330*/  @!P1 LDS R4, [R4] ;  /* 0x0000000004049984 */ /* 0x000e240000000800 */
[----:B0-----:R-:W-:-:S05]  /*0340*/  @!P1 FADD R7, R4, R7 ;  /* 0x0000000704079221 */ /* 0x001fca0000000000 */
[----:B------:R1:W-:Y:S01]  /*0350*/  @!P1 STS [R2], R7 ;  /* 0x0000000702009388 */ /* 0x0003e20000000800 */
[----:B------:R-:W-:Y:S01]  /*0360*/  BAR.SYNC.DEFER_BLOCKING 0x0 ;  /* 0x0000000000007b1d */ /* 0x000fe20000010000 */
[----:B------:R-:W-:Y:S02]  /*0370*/  ISETP.GT.U32.AND P1, PT, R3, 0x3, PT ;  /* 0x000000030300780c */ /* 0x000fe40003f24070 */
[----:B------:R-:W-:-:S11]  /*0380*/  MOV R3, R6 ;  /* 0x0000000600037202 */ /* 0x000fd60000000f00 */
[----:B-1----:R-:W-:Y:S05]  /*0390*/  @P1 BRA `(.L_x_1) ;  /* 0xfffffffc00d41947 */ /* 0x002fea000383ffff */
.L_x_0:
[----:B------:R-:W-:Y:S05]  /*03a0*/  @P0 EXIT ;  /* 0x000000000000094d */ /* 0x000fea0003800000 */
[----:B------:R-:W1:Y:S01]  /*03b0*/  S2UR UR5, SR_CgaCtaId ;  /* 0x00000000000579c3 */ /* 0x000e620000008800 */
[----:B------:R-:W-:-:S07]  /*03c0*/  UMOV UR4, 0x400 ;  /* 0x0000040000047882 */ /* 0x000fce0000000000 */
[----:B0-----:R-:W0:Y:S01]  /*03d0*/  LDC.64 R2, c[0x0][0x388] ;  /* 0x0000e200ff027b82 */ /* 0x001e220000000a00 */
[----:B-1----:R-:W-:Y:S01]  /*03e0*/  ULEA UR4, UR5, UR4, 0x18 ;  /* 0x0000000405047291 */ /* 0x002fe2000f8ec0ff */
[----:B0-----:R-:W-:-:S08]  /*03f0*/  IMAD.WIDE.U32 R2, R0, 0x4, R2 ;  /* 0x0000000400027825 */ /* 0x001fd000078e0002 */
[----:B------:R-:W0:Y:S04]  /*0400*/  LDS R5, [UR4] ;  /* 0x00000004ff057984 */ /* 0x000e280008000800 */
[----:B0-----:R-:W-:Y:S01]  /*0410*/  STG.E desc[UR6][R2.64], R5 ;  /* 0x0000000502007986 */ /* 0x001fe2000c101906 */
[----:B------:R-:W-:Y:S05]  /*0420*/  EXIT ;  /* 0x000000000000794d */ /* 0x000fea0003800000 */
.L_x_2:
[----:B------:R-:W-:-:S00]  /*0430*/  BRA `(.L_x_2) ;  /* 0xfffffffc00fc7947 */ /* 0x000fc0000383ffff */
[----:B------:R-:W-:-:S00]  /*0440*/  NOP ;  /* 0x0000000000007918 */ /* 0x000fc00000000000 */
        /* <DEDUP_REMOVED lines=11> */
.L_x_3:


//--------------------- .nv.shared._Z9reduce_v3ILi32EEvPfS0_ --------------------------
	.section	.nv.shared._Z9reduce_v3ILi32EEvPfS0_,"aw",@nobits
	.sectionflags	@""
	.align	4
.nv.shared._Z9reduce_v3ILi32EEvPfS0_:
	.zero		1152


//--------------------- .nv.shared.reserved.0     --------------------------
	.section	.nv.shared.reserved.0,"aw",@nobits
	.weak		__nv_reservedSMEM_offset_0_alias
	.size		__nv_reservedSMEM_offset_0_alias, 0, 64
	.other		__nv_reservedSMEM_offset_0_alias,@"STO_CUDA_RESERVED_SHARED STV_DEFAULT"
__nv_reservedSMEM_offset_0_alias:
	.zero		0
	.zero		64


//--------------------- .nv.constant0._Z9reduce_v3ILi32EEvPfS0_ --------------------------
	.section	.nv.constant0._Z9reduce_v3ILi32EEvPfS0_,"a",@progbits
	.sectionflags	@""
	.align	4
.nv.constant0._Z9reduce_v3ILi32EEvPfS0_:
	.zero		912


//--------------------- SYMBOLS --------------------------

	.type		.nv.reservedSmem.offset0,@object
	.size		.nv.reservedSmem.offset0,0x4
	.type		.nv.reservedSmem.cap,@object
	.size		.nv.reservedSmem.cap,0x4
